//
// Generated by NVIDIA NVVM Compiler
//
// Compiler Build ID: CL-36424714
// Cuda compilation tools, release 13.0, V13.0.88
// Based on NVVM 20.0.0
//

.version 9.0
.target sm_100
.address_size 64

	// .globl	_Z11processDataPhPmi
.extern .func  (.param .b32 func_retval0) vprintf
(
	.param .b64 vprintf_param_0,
	.param .b64 vprintf_param_1
)
;
.global .align 1 .b8 $str[31] = {105, 110, 100, 101, 120, 49, 32, 105, 115, 58, 32, 37, 100, 32, 45, 32, 105, 110, 100, 101, 120, 50, 32, 105, 115, 58, 32, 37, 100, 10};

.visible .entry _Z11processDataPhPmi(
	.param .u64 .ptr .align 1 _Z11processDataPhPmi_param_0,
	.param .u64 .ptr .align 1 _Z11processDataPhPmi_param_1,
	.param .u32 _Z11processDataPhPmi_param_2
)
{
	.local .align 8 .b8 	__local_depot0[8];
	.reg .b64 	%SP;
	.reg .b64 	%SPL;
	.reg .b32 	%r<9>;
	.reg .b64 	%rd<5>;

	mov.u64 	%SPL, __local_depot0;
	cvta.local.u64 	%SP, %SPL;
	add.u64 	%rd1, %SP, 0;
	add.u64 	%rd2, %SPL, 0;
	mov.u32 	%r1, %tid.x;
	mov.u32 	%r2, %ctaid.x;
	mov.u32 	%r3, %ntid.x;
	mad.lo.s32 	%r4, %r2, %r3, %r1;
	shl.b32 	%r5, %r4, 1;
	or.b32  	%r6, %r5, 1;
	st.local.v2.u32 	[%rd2], {%r5, %r6};
	mov.u64 	%rd3, $str;
	cvta.global.u64 	%rd4, %rd3;
	{ // callseq 0, 0
	.param .b64 param0;
	st.param.b64 	[param0], %rd4;
	.param .b64 param1;
	st.param.b64 	[param1], %rd1;
	.param .b32 retval0;
	call.uni (retval0), 
	vprintf, 
	(
	param0, 
	param1
	);
	ld.param.b32 	%r7, [retval0];
	} // callseq 0
	ret;

}


// ===== COMPILED SASS (sm_100) =====

	.target	sm_100

	.elftype	@"ET_EXEC"


//--------------------- .note.nv.tkinfo           --------------------------
	.section	.note.nv.tkinfo,"",@"SHT_NOTE"
	.sectionflags	@"SHF_NOTE_NV_TKINFO"
	.tkinfo
        /*0018*/ 	.word	0x00000002
        /*0030*/ 	.string	""
        /*0030*/ 	.string	"ptxas"
        /*0030*/ 	.string	"Cuda compilation tools, release 13.0, V13.0.88"
        /*0030*/ 	.string	"Build cuda_13.0.r13.0/compiler.36424714_0"
        /*0030*/ 	.string	"-arch sm_100 -m 64 "



//--------------------- .note.nv.cuinfo           --------------------------
	.section	.note.nv.cuinfo,"",@"SHT_NOTE"
	.sectionflags	@"SHF_NOTE_NV_CUINFO"
        /*0018*/ 	.short	0x0002
        /*001a*/ 	.short	0x0064
        /*001c*/ 	.short	0x0082
	.zero		2


//--------------------- .nv.info                  --------------------------
	.section	.nv.info,"",@"SHT_CUDA_INFO"
	.align	4


	//----- nvinfo : EIATTR_REGCOUNT
	.align		4
        /*0000*/ 	.byte	0x04, 0x2f
        /*0002*/ 	.short	(.L_2 - .L_1)
	.align		4
.L_1:
        /*0004*/ 	.word	index@(_Z11processDataPhPmi)
        /*0008*/ 	.word	0x00000018


	//----- nvinfo : EIATTR_FRAME_SIZE
	.align		4
.L_2:
        /*000c*/ 	.byte	0x04, 0x11
        /*000e*/ 	.short	(.L_4 - .L_3)
	.align		4
.L_3:
        /*0010*/ 	.word	index@(_Z11processDataPhPmi)
        /*0014*/ 	.word	0x00000008


	//----- nvinfo : EIATTR_MIN_STACK_SIZE
	.align		4
.L_4:
        /*0018*/ 	.byte	0x04, 0x12
        /*001a*/ 	.short	(.L_6 - .L_5)
	.align		4
.L_5:
        /*001c*/ 	.word	index@(_Z11processDataPhPmi)
        /*0020*/ 	.word	0x00000008
.L_6:


//--------------------- .nv.compat                --------------------------
	.section	.nv.compat,"",@"SHT_CUDA_COMPAT_INFO"
	.align	4
        /*0000*/ 	.byte	0x02, 0x09, 0x00, 0x00, 0x02, 0x02, 0x01, 0x00, 0x02, 0x05, 0x05, 0x00, 0x03, 0x07, 0x01, 0x01
        /*0010*/ 	.byte	0x02, 0x03, 0x00, 0x00, 0x02, 0x06, 0x01, 0x00, 0x04, 0x0b, 0x08, 0x00, 0x09, 0x00, 0x00, 0x00
        /*0020*/ 	.byte	0x00, 0x00, 0x00, 0x00


//--------------------- .nv.info._Z11processDataPhPmi --------------------------
	.section	.nv.info._Z11processDataPhPmi,"",@"SHT_CUDA_INFO"
	.sectionflags	@""
	.align	4


	//----- nvinfo : EIATTR_CUDA_API_VERSION
	.align		4
        /*0000*/ 	.byte	0x04, 0x37
        /*0002*/ 	.short	(.L_8 - .L_7)
.L_7:
        /*0004*/ 	.word	0x00000082


	//----- nvinfo : EIATTR_KPARAM_INFO
	.align		4
.L_8:
        /*0008*/ 	.byte	0x04, 0x17
        /*000a*/ 	.short	(.L_10 - .L_9)
.L_9:
        /*000c*/ 	.word	0x00000000
        /*0010*/ 	.short	0x0002
        /*0012*/ 	.short	0x0010
        /*0014*/ 	.byte	0x00, 0xf0, 0x11, 0x00


	//----- nvinfo : EIATTR_KPARAM_INFO
	.align		4
.L_10:
        /*0018*/ 	.byte	0x04, 0x17
        /*001a*/ 	.short	(.L_12 - .L_11)
.L_11:
        /*001c*/ 	.word	0x00000000
        /*0020*/ 	.short	0x0001
        /*0022*/ 	.short	0x0008
        /*0024*/ 	.byte	0x00, 0xf5, 0x21, 0x00


	//----- nvinfo : EIATTR_KPARAM_INFO
	.align		4
.L_12:
        /*0028*/ 	.byte	0x04, 0x17
        /*002a*/ 	.short	(.L_14 - .L_13)
.L_13:
        /*002c*/ 	.word	0x00000000
        /*0030*/ 	.short	0x0000
        /*0032*/ 	.short	0x0000
        /*0034*/ 	.byte	0x00, 0xf5, 0x21, 0x00


	//----- nvinfo : EIATTR_SPARSE_MMA_MASK
	.align		4
.L_14:
        /*0038*/ 	.byte	0x03, 0x50
        /*003a*/ 	.short	0x0000


	//----- nvinfo : EIATTR_MAXREG_COUNT
	.align		4
        /*003c*/ 	.byte	0x03, 0x1b
        /*003e*/ 	.short	0x00ff


	//----- nvinfo : EIATTR_EXTERNS
	.align		4
        /*0040*/ 	.byte	0x04, 0x0f
        /*0042*/ 	.short	(.L_16 - .L_15)


	//   ....[0]....
	.align		4
.L_15:
        /*0044*/ 	.word	index@(vprintf)


	//----- nvinfo : EIATTR_MERCURY_ISA_VERSION
	.align		4
.L_16:
        /*0048*/ 	.byte	0x03, 0x5f
        /*004a*/ 	.short	0x0101


	//----- nvinfo : EIATTR_VRC_CTA_INIT_COUNT
	.align		4
        /*004c*/ 	.byte	0x02, 0x4a
	.zero		1
	.zero		1


	//----- nvinfo : EIATTR_SYSCALL_OFFSETS
	.align		4
        /*0050*/ 	.byte	0x04, 0x46
        /*0052*/ 	.short	(.L_18 - .L_17)


	//   ....[0]....
.L_17:
        /*0054*/ 	.word	0x00000130


	//----- nvinfo : EIATTR_EXIT_INSTR_OFFSETS
	.align		4
.L_18:
        /*0058*/ 	.byte	0x04, 0x1c
        /*005a*/ 	.short	(.L_20 - .L_19)


	//   ....[0]....
.L_19:
        /*005c*/ 	.word	0x00000140


	//----- nvinfo : EIATTR_CBANK_PARAM_SIZE
	.align		4
.L_20:
        /*0060*/ 	.byte	0x03, 0x19
        /*0062*/ 	.short	0x0014


	//----- nvinfo : EIATTR_PARAM_CBANK
	.align		4
        /*0064*/ 	.byte	0x04, 0x0a
        /*0066*/ 	.short	(.L_22 - .L_21)
	.align		4
.L_21:
        /*0068*/ 	.word	index@(.nv.constant0._Z11processDataPhPmi)
        /*006c*/ 	.short	0x0380
        /*006e*/ 	.short	0x0014


	//----- nvinfo : EIATTR_SW_WAR
	.align		4
.L_22:
        /*0070*/ 	.byte	0x04, 0x36
        /*0072*/ 	.short	(.L_24 - .L_23)
.L_23:
        /*0074*/ 	.word	0x00000008
.L_24:


//--------------------- .nv.callgraph             --------------------------
	.section	.nv.callgraph,"",@"SHT_CUDA_CALLGRAPH"
	.align	4
	.sectionentsize	8
	.align		4
        /*0000*/ 	.word	0x00000000
	.align		4
        /*0004*/ 	.word	0xffffffff
	.align		4
        /*0008*/ 	.word	index@(_Z11processDataPhPmi)
	.align		4
        /*000c*/ 	.word	index@(vprintf)
	.align		4
        /*0010*/ 	.word	0x00000000
	.align		4
        /*0014*/ 	.word	0xfffffffe
	.align		4
        /*0018*/ 	.word	0x00000000
	.align		4
        /*001c*/ 	.word	0xfffffffd
	.align		4
        /*0020*/ 	.word	0x00000000
	.align		4
        /*0024*/ 	.word	0xfffffffc


//--------------------- .nv.constant4             --------------------------
	.section	.nv.constant4,"a",@progbits
	.align	8
	.align		8
.nv.constant4:
        /*0000*/ 	.dword	vprintf
	.align		8
        /*0008*/ 	.dword	$str


//--------------------- .text._Z11processDataPhPmi --------------------------
	.section	.text._Z11processDataPhPmi,"ax",@progbits
	.align	128
        .global         _Z11processDataPhPmi
        .type           _Z11processDataPhPmi,@function
        .size           _Z11processDataPhPmi,(.L_x_2 - _Z11processDataPhPmi)
        .other          _Z11processDataPhPmi,@"STO_CUDA_ENTRY STV_DEFAULT"
_Z11processDataPhPmi:
.text._Z11processDataPhPmi:
[----:B------:R-:W0:Y:S01]  /*0000*/  LDC R1, c[0x0][0x37c] ;  /* 0x0000df00ff017b82 */ /* 0x000e220000000800 */
[----:B------:R-:W1:Y:S01]  /*0010*/  S2R R2, SR_TID.X ;  /* 0x0000000000027919 */ /* 0x000e620000002100 */
[----:B------:R-:W2:Y:S06]  /*0020*/  LDCU UR5, c[0x0][0x2fc] ;  /* 0x00005f80ff0577ac */ /* 0x000eac0008000800 */
[----:B------:R-:W1:Y:S01]  /*0030*/  S2UR UR4, SR_CTAID.X ;  /* 0x00000000000479c3 */ /* 0x000e620000002500 */
[----:B0-----:R-:W-:Y:S01]  /*0040*/  VIADD R1, R1, 0xfffffff8 ;  /* 0xfffffff801017836 */ /* 0x001fe20000000000 */
[----:B------:R-:W-:Y:S01]  /*0050*/  MOV R0, 0x0 ;  /* 0x0000000000007802 */ /* 0x000fe20000000f00 */
[----:B------:R-:W0:Y:S05]  /*0060*/  LDCU.64 UR6, c[0x4][0x8] ;  /* 0x01000100ff0677ac */ /* 0x000e2a0008000a00 */
[----:B------:R-:W1:Y:S08]  /*0070*/  LDC R3, c[0x0][0x360] ;  /* 0x0000d800ff037b82 */ /* 0x000e700000000800 */
[----:B------:R3:W4:Y:S01]  /*0080*/  LDC.64 R8, c[0x4][R0] ;  /* 0x0100000000087b82 */ /* 0x0007220000000a00 */
[----:B0-----:R-:W-:Y:S01]  /*0090*/  IMAD.U32 R4, RZ, RZ, UR6 ;  /* 0x00000006ff047e24 */ /* 0x001fe2000f8e00ff */
[----:B------:R-:W-:Y:S01]  /*00a0*/  MOV R5, UR7 ;  /* 0x0000000700057c02 */ /* 0x000fe20008000f00 */
[----:B-1----:R-:W-:Y:S01]  /*00b0*/  IMAD R2, R3, UR4, R2 ;  /* 0x0000000403027c24 */ /* 0x002fe2000f8e0202 */
[----:B------:R-:W0:Y:S03]  /*00c0*/  LDCU UR4, c[0x0][0x2f8] ;  /* 0x00005f00ff0477ac */ /* 0x000e260008000800 */
[----:B------:R-:W-:-:S05]  /*00d0*/  IMAD.SHL.U32 R2, R2, 0x2, RZ ;  /* 0x0000000202027824 */ /* 0x000fca00078e00ff */
[----:B------:R-:W-:-:S05]  /*00e0*/  IADD3 R3, PT, PT, R2, 0x1, RZ ;  /* 0x0000000102037810 */ /* 0x000fca0007ffe0ff */
[----:B------:R3:W-:Y:S01]  /*00f0*/  STL.64 [R1], R2 ;  /* 0x0000000201007387 */ /* 0x0007e20000100a00 */
[----:B0-----:R-:W-:-:S05]  /*0100*/  IADD3 R6, P0, PT, R1, UR4, RZ ;  /* 0x0000000401067c10 */ /* 0x001fca000ff1e0ff */
[----:B--2-4-:R-:W-:-:S08]  /*0110*/  IMAD.X R7, RZ, RZ, UR5, P0 ;  /* 0x00000005ff077e24 */ /* 0x014fd000080e06ff */
[----:B------:R-:W-:-:S07]  /*0120*/  LEPC R20, `(.L_x_0) ;  /* 0x000000001014794e */ /* 0x000fce0000000000 */
[----:B---3--:R-:W-:Y:S05]  /*0130*/  CALL.ABS.NOINC R8 ;  /* 0x0000000008007343 */ /* 0x008fea0003c00000 */
.L_x_0:
[----:B------:R-:W-:Y:S05]  /*0140*/  EXIT ;  /* 0x000000000000794d */ /* 0x000fea0003800000 */
.L_x_1:
[----:B------:R-:W-:-:S00]  /*0150*/  BRA `(.L_x_1) ;  /* 0xfffffffc00fc7947 */ /* 0x000fc0000383ffff */
[----:B------:R-:W-:-:S00]  /*0160*/  NOP ;  /* 0x0000000000007918 */ /* 0x000fc00000000000 */
        /* <DEDUP_REMOVED lines=9> */
.L_x_2:


//--------------------- .nv.global.init           --------------------------
	.section	.nv.global.init,"aw",@progbits
.nv.global.init:
	.type		$str,@object
	.size		$str,(.L_0 - $str)
$str:
        /*0000*/ 	.byte	0x69, 0x6e, 0x64, 0x65, 0x78, 0x31, 0x20, 0x69, 0x73, 0x3a, 0x20, 0x25, 0x64, 0x20, 0x2d, 0x20
        /*0010*/ 	.byte	0x69, 0x6e, 0x64, 0x65, 0x78, 0x32, 0x20, 0x69, 0x73, 0x3a, 0x20, 0x25, 0x64, 0x0a, 0x00
.L_0:


//--------------------- .nv.shared.reserved.0     --------------------------
	.section	.nv.shared.reserved.0,"aw",@nobits
	.weak		__nv_reservedSMEM_offset_0_alias
	.size		__nv_reservedSMEM_offset_0_alias, 0, 64
	.other		__nv_reservedSMEM_offset_0_alias,@"STO_CUDA_RESERVED_SHARED STV_DEFAULT"
__nv_reservedSMEM_offset_0_alias:
	.zero		0
	.zero		64


//--------------------- .nv.constant0._Z11processDataPhPmi --------------------------
	.section	.nv.constant0._Z11processDataPhPmi,"a",@progbits
	.sectionflags	@""
	.align	4
.nv.constant0._Z11processDataPhPmi:
	.zero		916


//--------------------- SYMBOLS --------------------------

	.type		.nv.reservedSmem.offset0,@object
	.size		.nv.reservedSmem.offset0,0x4
	.type		vprintf,@function
